	.headerflags	@"EF_CUDA_TEXMODE_UNIFIED EF_CUDA_64BIT_ADDRESS EF_CUDA_ACCELERATORS EF_CUDA_SM90 EF_CUDA_VIRTUAL_SM(EF_CUDA_SM90)"
	.elftype	@"ET_EXEC"


//--------------------- .nv.info                  --------------------------
	.section	.nv.info,"",@"SHT_CUDA_INFO"
	.align	4


	//----- nvinfo : EIATTR_REGCOUNT
	.align		4
        /*0000*/ 	.byte	0x04, 0x2f
        /*0002*/ 	.short	(.L_1 - .L_0)
	.align		4
.L_0:
        /*0004*/ 	.word	index@(triton_poi_fused_max_pool2d_with_indices_11)
        /*0008*/ 	.word	0x00000030


	//----- nvinfo : EIATTR_MIN_STACK_SIZE
	.align		4
.L_1:
        /*000c*/ 	.byte	0x04, 0x12
        /*000e*/ 	.short	(.L_3 - .L_2)
	.align		4
.L_2:
        /*0010*/ 	.word	index@(triton_poi_fused_max_pool2d_with_indices_11)
        /*0014*/ 	.word	0x00000000


	//----- nvinfo : EIATTR_FRAME_SIZE
	.align		4
.L_3:
        /*0018*/ 	.byte	0x04, 0x11
        /*001a*/ 	.short	(.L_5 - .L_4)
	.align		4
.L_4:
        /*001c*/ 	.word	index@(triton_poi_fused_max_pool2d_with_indices_11)
        /*0020*/ 	.word	0x00000000


	//----- nvinfo : EIATTR_MIN_STACK_SIZE
	.align		4
.L_5:
        /*0024*/ 	.byte	0x04, 0x12
        /*0026*/ 	.short	(.L_7 - .L_6)
	.align		4
.L_6:
        /*0028*/ 	.word	index@(triton_poi_fused_max_pool2d_with_indices_11)
        /*002c*/ 	.word	0x00000000
.L_7:


//--------------------- .nv.info.triton_poi_fused_max_pool2d_with_indices_11 --------------------------
	.section	.nv.info.triton_poi_fused_max_pool2d_with_indices_11,"",@"SHT_CUDA_INFO"
	.sectionflags	@""
	.align	4


	//----- nvinfo : EIATTR_CUDA_API_VERSION
	.align		4
        /*0000*/ 	.byte	0x04, 0x37
        /*0002*/ 	.short	(.L_9 - .L_8)
.L_8:
        /*0004*/ 	.word	0x0000007c


	//----- nvinfo : EIATTR_KPARAM_INFO
	.align		4
.L_9:
        /*0008*/ 	.byte	0x04, 0x17
        /*000a*/ 	.short	(.L_11 - .L_10)
.L_10:
        /*000c*/ 	.word	0x00000000
        /*0010*/ 	.short	0x0003
        /*0012*/ 	.short	0x0018
        /*0014*/ 	.byte	0x00, 0xf0, 0x11, 0x00


	//----- nvinfo : EIATTR_KPARAM_INFO
	.align		4
.L_11:
        /*0018*/ 	.byte	0x04, 0x17
        /*001a*/ 	.short	(.L_13 - .L_12)
.L_12:
        /*001c*/ 	.word	0x00000000
        /*0020*/ 	.short	0x0002
        /*0022*/ 	.short	0x0010
        /*0024*/ 	.byte	0x00, 0xf4, 0x21, 0x00


	//----- nvinfo : EIATTR_KPARAM_INFO
	.align		4
.L_13:
        /*0028*/ 	.byte	0x04, 0x17
        /*002a*/ 	.short	(.L_15 - .L_14)
.L_14:
        /*002c*/ 	.word	0x00000000
        /*0030*/ 	.short	0x0001
        /*0032*/ 	.short	0x0008
        /*0034*/ 	.byte	0x00, 0xf4, 0x21, 0x00


	//----- nvinfo : EIATTR_KPARAM_INFO
	.align		4
.L_15:
        /*0038*/ 	.byte	0x04, 0x17
        /*003a*/ 	.short	(.L_17 - .L_16)
.L_16:
        /*003c*/ 	.word	0x00000000
        /*0040*/ 	.short	0x0000
        /*0042*/ 	.short	0x0000
        /*0044*/ 	.byte	0x00, 0xf4, 0x21, 0x00


	//----- nvinfo : EIATTR_SPARSE_MMA_MASK
	.align		4
.L_17:
        /*0048*/ 	.byte	0x03, 0x50
        /*004a*/ 	.short	0x0000


	//----- nvinfo : EIATTR_MAXREG_COUNT
	.align		4
        /*004c*/ 	.byte	0x03, 0x1b
        /*004e*/ 	.short	0x00ff


	//----- nvinfo : EIATTR_EXIT_INSTR_OFFSETS
	.align		4
        /*0050*/ 	.byte	0x04, 0x1c
        /*0052*/ 	.short	(.L_19 - .L_18)


	//   ....[0]....
.L_18:
        /*0054*/ 	.word	0x00001420


	//----- nvinfo : EIATTR_REQNTID
	.align		4
.L_19:
        /*0058*/ 	.byte	0x04, 0x10
        /*005a*/ 	.short	(.L_21 - .L_20)
.L_20:
        /*005c*/ 	.word	0x00000080
        /*0060*/ 	.word	0x00000001
        /*0064*/ 	.word	0x00000001


	//----- nvinfo : EIATTR_CBANK_PARAM_SIZE
	.align		4
.L_21:
        /*0068*/ 	.byte	0x03, 0x19
        /*006a*/ 	.short	0x001c


	//----- nvinfo : EIATTR_PARAM_CBANK
	.align		4
        /*006c*/ 	.byte	0x04, 0x0a
        /*006e*/ 	.short	(.L_23 - .L_22)
	.align		4
.L_22:
        /*0070*/ 	.word	index@(.nv.constant0.triton_poi_fused_max_pool2d_with_indices_11)
        /*0074*/ 	.short	0x0210
        /*0076*/ 	.short	0x001c


	//----- nvinfo : EIATTR_SW_WAR
	.align		4
.L_23:
        /*0078*/ 	.byte	0x04, 0x36
        /*007a*/ 	.short	(.L_25 - .L_24)
.L_24:
        /*007c*/ 	.word	0x00000008
.L_25:


//--------------------- .nv.callgraph             --------------------------
	.section	.nv.callgraph,"",@"SHT_CUDA_CALLGRAPH"
	.align	4
	.sectionentsize	8
	.align		4
        /*0000*/ 	.word	0x00000000
	.align		4
        /*0004*/ 	.word	0xffffffff
	.align		4
        /*0008*/ 	.word	0x00000000
	.align		4
        /*000c*/ 	.word	0xfffffffe
	.align		4
        /*0010*/ 	.word	0x00000000
	.align		4
        /*0014*/ 	.word	0xfffffffd
	.align		4
        /*0018*/ 	.word	0x00000000
	.align		4
        /*001c*/ 	.word	0xfffffffc


//--------------------- .text.triton_poi_fused_max_pool2d_with_indices_11 --------------------------
	.section	.text.triton_poi_fused_max_pool2d_with_indices_11,"ax",@progbits
	.sectionflags	@"SHF_BARRIERS=1"
	.align	128
        .global         triton_poi_fused_max_pool2d_with_indices_11
        .type           triton_poi_fused_max_pool2d_with_indices_11,@function
        .size           triton_poi_fused_max_pool2d_with_indices_11,(.L_x_1 - triton_poi_fused_max_pool2d_with_indices_11)
        .other          triton_poi_fused_max_pool2d_with_indices_11,@"STO_CUDA_ENTRY STV_DEFAULT"
triton_poi_fused_max_pool2d_with_indices_11:
.text.triton_poi_fused_max_pool2d_with_indices_11:
[----:B------:R-:W-:Y:S01]  /*0000*/  LDC R1, c[0x0][0x28] ;  /* 0x00000a00ff017b82 */ /* 0x000fe20000000800 */
[----:B------:R-:W1:Y:S07]  /*0010*/  S2R R3, SR_TID.X ;  /* 0x0000000000037919 */ /* 0x000e6e0000002100 */
[----:B------:R-:W2:Y:S01]  /*0020*/  LDC.64 R26, c[0x0][0x210] ;  /* 0x00008400ff1a7b82 */ /* 0x000ea20000000a00 */
[----:B------:R-:W-:Y:S01]  /*0030*/  ULDC.64 UR6, c[0x0][0x208] ;  /* 0x0000820000067ab9 */ /* 0x000fe20000000a00 */
[----:B------:R-:W3:Y:S06]  /*0040*/  S2R R0, SR_CTAID.X ;  /* 0x0000000000007919 */ /* 0x000eec0000002500 */
[----:B------:R-:W4:Y:S01]  /*0050*/  S2UR UR5, SR_CgaCtaId ;  /* 0x00000000000579c3 */ /* 0x000f220000008800 */
[----:B------:R-:W-:Y:S01]  /*0060*/  UMOV UR4, 0x400 ;  /* 0x0000040000047882 */ /* 0x000fe20000000000 */
[----:B------:R-:W-:Y:S01]  /*0070*/  ULDC.64 UR8, c[0x0][0x220] ;  /* 0x0000880000087ab9 */ /* 0x000fe20000000a00 */
[----:B-1----:R-:W-:-:S02]  /*0080*/  IMAD.SHL.U32 R5, R3, 0x8, RZ ;  /* 0x0000000803057824 */ /* 0x002fc400078e00ff */
[----:B---3--:R-:W-:-:S03]  /*0090*/  IMAD.SHL.U32 R0, R0, 0x400, RZ ;  /* 0x0000040000007824 */ /* 0x008fc600078e00ff */
[----:B------:R-:W-:-:S04]  /*00a0*/  LOP3.LUT R5, R5, 0x3f8, RZ, 0xc0, !PT ;  /* 0x000003f805057812 */ /* 0x000fc800078ec0ff */
[----:B------:R-:W-:Y:S02]  /*00b0*/  LOP3.LUT R4, R0, 0x1, R5, 0xfe, !PT ;  /* 0x0000000100047812 */ /* 0x000fe400078efe05 */
[----:B------:R-:W-:Y:S02]  /*00c0*/  LOP3.LUT R2, R0, R5, RZ, 0xfc, !PT ;  /* 0x0000000500027212 */ /* 0x000fe400078efcff */
[----:B------:R-:W-:Y:S01]  /*00d0*/  LOP3.LUT R6, R0, 0x3, R5, 0xfe, !PT ;  /* 0x0000000300067812 */ /* 0x000fe200078efe05 */
[----:B------:R-:W-:-:S04]  /*00e0*/  IMAD.HI R9, R4, 0x2aaaaaab, RZ ;  /* 0x2aaaaaab04097827 */ /* 0x000fc800078e02ff */
[----:B------:R-:W-:Y:S01]  /*00f0*/  IMAD.HI R7, R2, 0x2aaaaaab, RZ ;  /* 0x2aaaaaab02077827 */ /* 0x000fe200078e02ff */
[----:B------:R-:W-:-:S03]  /*0100*/  SHF.R.U32.HI R10, RZ, 0x1, R9 ;  /* 0x00000001ff0a7819 */ /* 0x000fc60000011609 */
[----:B------:R-:W-:Y:S01]  /*0110*/  IMAD.HI R11, R6, 0x2aaaaaab, RZ ;  /* 0x2aaaaaab060b7827 */ /* 0x000fe200078e02ff */
[----:B------:R-:W-:Y:S02]  /*0120*/  SHF.R.S32.HI R8, RZ, 0x1, R7 ;  /* 0x00000001ff087819 */ /* 0x000fe40000011407 */
[----:B------:R-:W-:Y:S02]  /*0130*/  LEA.HI R9, R9, R10, RZ, 0x1 ;  /* 0x0000000a09097211 */ /* 0x000fe400078f08ff */
[----:B------:R-:W-:Y:S02]  /*0140*/  SHF.R.U32.HI R10, RZ, 0x1, R11 ;  /* 0x00000001ff0a7819 */ /* 0x000fe4000001160b */
[----:B------:R-:W-:Y:S01]  /*0150*/  LEA.HI R7, R7, R8, RZ, 0x1 ;  /* 0x0000000807077211 */ /* 0x000fe200078f08ff */
[----:B------:R-:W-:Y:S01]  /*0160*/  IMAD R9, R9, -0xc, R4 ;  /* 0xfffffff409097824 */ /* 0x000fe200078e0204 */
[----:B------:R-:W-:-:S03]  /*0170*/  LEA.HI R11, R11, R10, RZ, 0x1 ;  /* 0x0000000a0b0b7211 */ /* 0x000fc600078f08ff */
[----:B------:R-:W-:Y:S02]  /*0180*/  IMAD R22, R7, 0x30, RZ ;  /* 0x0000003007167824 */ /* 0x000fe400078e02ff */
[----:B------:R-:W-:Y:S02]  /*0190*/  IMAD R11, R11, -0xc, R6 ;  /* 0xfffffff40b0b7824 */ /* 0x000fe400078e0206 */
[--C-:B------:R-:W-:Y:S02]  /*01a0*/  IMAD R13, R9, 0x2, R22.reuse ;  /* 0x00000002090d7824 */ /* 0x100fe400078e0216 */
[----:B------:R-:W-:Y:S02]  /*01b0*/  IMAD R21, R11, 0x2, R22 ;  /* 0x000000020b157824 */ /* 0x000fe400078e0216 */
[----:B--2---:R-:W-:-:S04]  /*01c0*/  IMAD.WIDE R10, R13, 0x4, R26 ;  /* 0x000000040d0a7825 */ /* 0x004fc800078e021a */
[----:B------:R-:W-:Y:S01]  /*01d0*/  IMAD R12, R7, -0xc, R2 ;  /* 0xfffffff4070c7824 */ /* 0x000fe200078e0202 */
[----:B------:R-:W2:Y:S01]  /*01e0*/  LDG.E.EL R30, desc[UR6][R10.64] ;  /* 0x000000060a1e7981 */ /* 0x000ea2000c2e1900 */
[----:B------:R-:W-:-:S03]  /*01f0*/  IMAD.WIDE R14, R21, 0x4, R26 ;  /* 0x00000004150e7825 */ /* 0x000fc600078e021a */
[----:B------:R1:W2:Y:S01]  /*0200*/  LDG.E.EL R7, desc[UR6][R10.64+0x4] ;  /* 0x000004060a077981 */ /* 0x0002a2000c2e1900 */
[----:B------:R-:W-:Y:S01]  /*0210*/  IMAD R12, R12, 0x2, R22 ;  /* 0x000000020c0c7824 */ /* 0x000fe200078e0216 */
[----:B------:R-:W-:Y:S02]  /*0220*/  LOP3.LUT R4, R0, 0x2, R5, 0xfe, !PT ;  /* 0x0000000200047812 */ /* 0x000fe400078efe05 */
[----:B------:R-:W3:Y:S01]  /*0230*/  LDG.E.EL R23, desc[UR6][R14.64] ;  /* 0x000000060e177981 */ /* 0x000ee2000c2e1900 */
[----:B------:R-:W-:-:S03]  /*0240*/  IMAD.WIDE R8, R12, 0x4, R26 ;  /* 0x000000040c087825 */ /* 0x000fc600078e021a */
[----:B------:R5:W3:Y:S01]  /*0250*/  LDG.E.EL R29, desc[UR6][R14.64+0x4] ;  /* 0x000004060e1d7981 */ /* 0x000ae2000c2e1900 */
[----:B------:R-:W-:-:S03]  /*0260*/  VIADD R17, R13, 0x18 ;  /* 0x000000180d117836 */ /* 0x000fc60000000000 */
[----:B------:R-:W4:Y:S01]  /*0270*/  LDG.E.EL R24, desc[UR6][R8.64] ;  /* 0x0000000608187981 */ /* 0x000f22000c2e1900 */
[----:B------:R-:W-:-:S03]  /*0280*/  IMAD.WIDE R16, R17, 0x4, R26 ;  /* 0x0000000411107825 */ /* 0x000fc600078e021a */
[----:B------:R5:W4:Y:S01]  /*0290*/  LDG.E.EL R25, desc[UR6][R8.64+0x4] ;  /* 0x0000040608197981 */ /* 0x000b22000c2e1900 */
[----:B------:R-:W-:-:S03]  /*02a0*/  IMAD.HI R6, R4, 0x2aaaaaab, RZ ;  /* 0x2aaaaaab04067827 */ /* 0x000fc600078e02ff */
[----:B------:R-:W4:Y:S01]  /*02b0*/  LDG.E.EL R20, desc[UR6][R16.64] ;  /* 0x0000000610147981 */ /* 0x000f22000c2e1900 */
[----:B------:R-:W-:Y:S01]  /*02c0*/  VIADD R39, R21, 0x18 ;  /* 0x0000001815277836 */ /* 0x000fe20000000000 */
[----:B-1----:R-:W-:Y:S01]  /*02d0*/  SHF.R.U32.HI R11, RZ, 0x1, R6 ;  /* 0x00000001ff0b7819 */ /* 0x002fe20000011606 */
[----:B------:R-:W-:Y:S02]  /*02e0*/  VIADD R19, R12, 0x18 ;  /* 0x000000180c137836 */ /* 0x000fe40000000000 */
[----:B------:R-:W-:Y:S01]  /*02f0*/  IMAD.WIDE R38, R39, 0x4, R26 ;  /* 0x0000000427267825 */ /* 0x000fe200078e021a */
[----:B-----5:R-:W-:-:S03]  /*0300*/  LEA.HI R15, R6, R11, RZ, 0x1 ;  /* 0x0000000b060f7211 */ /* 0x020fc600078f08ff */
[----:B------:R-:W-:Y:S02]  /*0310*/  IMAD.WIDE R10, R19, 0x4, R26 ;  /* 0x00000004130a7825 */ /* 0x000fe400078e021a */
[----:B------:R-:W5:Y:S02]  /*0320*/  LDG.E.EL R38, desc[UR6][R38.64] ;  /* 0x0000000626267981 */ /* 0x000f64000c2e1900 */
[----:B------:R-:W-:Y:S02]  /*0330*/  IMAD R15, R15, -0xc, R4 ;  /* 0xfffffff40f0f7824 */ /* 0x000fe400078e0204 */
[----:B------:R-:W5:Y:S02]  /*0340*/  LDG.E.EL R18, desc[UR6][R10.64] ;  /* 0x000000060a127981 */ /* 0x000f64000c2e1900 */
[----:B------:R-:W-:-:S04]  /*0350*/  IMAD R19, R15, 0x2, R22 ;  /* 0x000000020f137824 */ /* 0x000fc800078e0216 */
[----:B0-----:R-:W-:-:S05]  /*0360*/  IMAD.WIDE R8, R19, 0x4, R26 ;  /* 0x0000000413087825 */ /* 0x001fca00078e021a */
[----:B------:R-:W5:Y:S04]  /*0370*/  LDG.E.EL R4, desc[UR6][R8.64] ;  /* 0x0000000608047981 */ /* 0x000f68000c2e1900 */
[----:B------:R-:W5:Y:S01]  /*0380*/  LDG.E.EL R14, desc[UR6][R8.64+0x4] ;  /* 0x00000406080e7981 */ /* 0x000f62000c2e1900 */
[C---:B--2---:R-:W-:Y:S02]  /*0390*/  FSETP.GT.AND P3, PT, R7.reuse, R30, PT ;  /* 0x0000001e0700720b */ /* 0x044fe40003f64000 */
[----:B------:R-:W-:Y:S02]  /*03a0*/  FSETP.NAN.AND P0, PT, R7, R7, PT ;  /* 0x000000070700720b */ /* 0x000fe40003f08000 */
[----:B---3--:R-:W-:Y:S02]  /*03b0*/  FSETP.GT.AND P2, PT, R29, R23, PT ;  /* 0x000000171d00720b */ /* 0x008fe40003f44000 */
[----:B------:R-:W-:-:S07]  /*03c0*/  P2R R28, PR, RZ, 0x8 ;  /* 0x00000008ff1c7803 */ /* 0x000fce0000000000 */
[----:B------:R-:W-:Y:S02]  /*03d0*/  @!P3 SEL R7, R7, R30, P0 ;  /* 0x0000001e0707b207 */ /* 0x000fe40000000000 */
[----:B----4-:R-:W-:Y:S02]  /*03e0*/  FSETP.GT.AND P1, PT, R25, R24, PT ;  /* 0x000000181900720b */ /* 0x010fe40003f24000 */
[----:B------:R-:W-:Y:S02]  /*03f0*/  FSETP.NAN.AND P0, PT, R29, R29, PT ;  /* 0x0000001d1d00720b */ /* 0x000fe40003f08000 */
[----:B------:R-:W-:Y:S02]  /*0400*/  FSETP.GEU.AND P3, PT, R7, R20, PT ;  /* 0x000000140700720b */ /* 0x000fe40003f6e000 */
[----:B------:R-:W-:Y:S02]  /*0410*/  @!P2 SEL R29, R29, R23, P0 ;  /* 0x000000171d1da207 */ /* 0x000fe40000000000 */
[----:B------:R-:W-:-:S02]  /*0420*/  FSETP.NAN.AND P0, PT, R25, R25, PT ;  /* 0x000000191900720b */ /* 0x000fc40003f08000 */
[----:B------:R-:W-:-:S03]  /*0430*/  P2R R32, PR, RZ, 0x4 ;  /* 0x00000004ff207803 */ /* 0x000fc60000000000 */
[----:B------:R-:W-:Y:S02]  /*0440*/  @!P1 SEL R25, R25, R24, P0 ;  /* 0x0000001819199207 */ /* 0x000fe40000000000 */
[----:B-----5:R-:W-:Y:S02]  /*0450*/  FSETP.GEU.AND P2, PT, R29, R38, PT ;  /* 0x000000261d00720b */ /* 0x020fe40003f4e000 */
[----:B------:R-:W-:Y:S02]  /*0460*/  P2R R31, PR, RZ, 0x2 ;  /* 0x00000002ff1f7803 */ /* 0x000fe40000000000 */
[C---:B------:R-:W-:Y:S02]  /*0470*/  FSETP.NAN.AND P0, PT, R20.reuse, R20, PT ;  /* 0x000000141400720b */ /* 0x040fe40003f08000 */
[----:B------:R-:W-:Y:S02]  /*0480*/  FSETP.GEU.AND P1, PT, R25, R18, PT ;  /* 0x000000121900720b */ /* 0x000fe40003f2e000 */
[----:B------:R-:W-:-:S02]  /*0490*/  @P3 SEL R20, R20, R7, P0 ;  /* 0x0000000714143207 */ /* 0x000fc40000000000 */
[----:B------:R-:W-:-:S04]  /*04a0*/  FSETP.NAN.AND P0, PT, R38, R38, PT ;  /* 0x000000262600720b */ /* 0x000fc80003f08000 */
[----:B------:R-:W-:Y:S02]  /*04b0*/  @P2 SEL R38, R38, R29, P0 ;  /* 0x0000001d26262207 */ /* 0x000fe40000000000 */
[C---:B------:R-:W-:Y:S02]  /*04c0*/  FSETP.NAN.AND P0, PT, R18.reuse, R18, PT ;  /* 0x000000121200720b */ /* 0x040fe40003f08000 */
[----:B------:R-:W-:Y:S02]  /*04d0*/  P2R R34, PR, RZ, 0x2 ;  /* 0x00000002ff227803 */ /* 0x000fe40000000000 */
[----:B------:R-:W-:Y:S02]  /*04e0*/  @P1 SEL R18, R18, R25, P0 ;  /* 0x0000001912121207 */ /* 0x000fe40000000000 */
[C---:B------:R-:W-:Y:S02]  /*04f0*/  FSETP.GT.AND P1, PT, R14.reuse, R4, PT ;  /* 0x000000040e00720b */ /* 0x040fe40003f24000 */
[----:B------:R-:W-:Y:S01]  /*0500*/  FSETP.NAN.AND P0, PT, R14, R14, PT ;  /* 0x0000000e0e00720b */ /* 0x000fe20003f08000 */
[----:B------:R-:W-:-:S10]  /*0510*/  VIADD R7, R19, 0x18 ;  /* 0x0000001813077836 */ /* 0x000fd40000000000 */
[----:B------:R-:W-:Y:S02]  /*0520*/  @!P1 SEL R14, R14, R4, P0 ;  /* 0x000000040e0e9207 */ /* 0x000fe40000000000 */
[----:B------:R-:W-:-:S05]  /*0530*/  LOP3.LUT R4, R0, 0x4, R5, 0xfe, !PT ;  /* 0x0000000400047812 */ /* 0x000fca00078efe05 */
[----:B------:R-:W-:-:S05]  /*0540*/  IMAD.HI R8, R4, 0x2aaaaaab, RZ ;  /* 0x2aaaaaab04087827 */ /* 0x000fca00078e02ff */
[----:B------:R-:W-:Y:S01]  /*0550*/  SHF.R.S32.HI R9, RZ, 0x1, R8 ;  /* 0x00000001ff097819 */ /* 0x000fe20000011408 */
[----:B------:R-:W-:-:S03]  /*0560*/  IMAD.WIDE R6, R7, 0x4, R26 ;  /* 0x0000000407067825 */ /* 0x000fc600078e021a */
[----:B------:R-:W-:Y:S02]  /*0570*/  LEA.HI R9, R8, R9, RZ, 0x1 ;  /* 0x0000000908097211 */ /* 0x000fe400078f08ff */
[----:B------:R0:W2:Y:S03]  /*0580*/  LDG.E.EL R33, desc[UR6][R6.64] ;  /* 0x0000000606217981 */ /* 0x0000a6000c2e1900 */
[C---:B------:R-:W-:Y:S02]  /*0590*/  IMAD R4, R9.reuse, -0xc, R4 ;  /* 0xfffffff409047824 */ /* 0x040fe400078e0204 */
[----:B------:R-:W-:-:S04]  /*05a0*/  IMAD R39, R9, 0x30, RZ ;  /* 0x0000003009277824 */ /* 0x000fc800078e02ff */
[----:B------:R-:W-:-:S04]  /*05b0*/  IMAD R45, R4, 0x2, R39 ;  /* 0x00000002042d7824 */ /* 0x000fc800078e0227 */
[----:B0-----:R-:W-:-:S05]  /*05c0*/  IMAD.WIDE R6, R45, 0x4, R26 ;  /* 0x000000042d067825 */ /* 0x001fca00078e021a */
[----:B------:R-:W3:Y:S04]  /*05d0*/  LDG.E.EL R4, desc[UR6][R6.64] ;  /* 0x0000000606047981 */ /* 0x000ee8000c2e1900 */
[----:B------:R-:W3:Y:S01]  /*05e0*/  LDG.E.EL R10, desc[UR6][R6.64+0x4] ;  /* 0x00000406060a7981 */ /* 0x000ee2000c2e1900 */
[----:B------:R-:W-:Y:S01]  /*05f0*/  P2R R30, PR, RZ, 0x2 ;  /* 0x00000002ff1e7803 */ /* 0x000fe20000000000 */
[----:B------:R-:W-:-:S04]  /*0600*/  VIADD R9, R45, 0x18 ;  /* 0x000000182d097836 */ /* 0x000fc80000000000 */
[----:B------:R-:W-:-:S05]  /*0610*/  IMAD.WIDE R8, R9, 0x4, R26 ;  /* 0x0000000409087825 */ /* 0x000fca00078e021a */
[----:B------:R0:W4:Y:S01]  /*0620*/  LDG.E.EL R29, desc[UR6][R8.64] ;  /* 0x00000006081d7981 */ /* 0x000122000c2e1900 */
[-C--:B--2---:R-:W-:Y:S02]  /*0630*/  FSETP.GEU.AND P1, PT, R14, R33.reuse, PT ;  /* 0x000000210e00720b */ /* 0x084fe40003f2e000 */
[----:B------:R-:W-:Y:S02]  /*0640*/  FSETP.NAN.AND P0, PT, R33, R33, PT ;  /* 0x000000212100720b */ /* 0x000fe40003f08000 */
[----:B------:R-:W-:-:S09]  /*0650*/  P2R R35, PR, RZ, 0x2 ;  /* 0x00000002ff237803 */ /* 0x000fd20000000000 */
[----:B------:R-:W-:Y:S02]  /*0660*/  @P1 SEL R33, R33, R14, P0 ;  /* 0x0000000e21211207 */ /* 0x000fe40000000000 */
[C---:B---3--:R-:W-:Y:S02]  /*0670*/  FSETP.GT.AND P1, PT, R10.reuse, R4, PT ;  /* 0x000000040a00720b */ /* 0x048fe40003f24000 */
[----:B------:R-:W-:-:S11]  /*0680*/  FSETP.NAN.AND P0, PT, R10, R10, PT ;  /* 0x0000000a0a00720b */ /* 0x000fd60003f08000 */
[----:B------:R-:W-:Y:S02]  /*0690*/  @!P1 SEL R10, R10, R4, P0 ;  /* 0x000000040a0a9207 */ /* 0x000fe40000000000 */
[----:B------:R-:W-:-:S05]  /*06a0*/  LOP3.LUT R4, R0, 0x5, R5, 0xfe, !PT ;  /* 0x0000000500047812 */ /* 0x000fca00078efe05 */
[----:B------:R-:W-:-:S05]  /*06b0*/  IMAD.HI R6, R4, 0x2aaaaaab, RZ ;  /* 0x2aaaaaab04067827 */ /* 0x000fca00078e02ff */
[----:B------:R-:W-:-:S04]  /*06c0*/  SHF.R.U32.HI R7, RZ, 0x1, R6 ;  /* 0x00000001ff077819 */ /* 0x000fc80000011606 */
[----:B------:R-:W-:-:S05]  /*06d0*/  LEA.HI R7, R6, R7, RZ, 0x1 ;  /* 0x0000000706077211 */ /* 0x000fca00078f08ff */
[----:B------:R-:W-:-:S04]  /*06e0*/  IMAD R4, R7, -0xc, R4 ;  /* 0xfffffff407047824 */ /* 0x000fc800078e0204 */
[----:B------:R-:W-:-:S04]  /*06f0*/  IMAD R43, R4, 0x2, R39 ;  /* 0x00000002042b7824 */ /* 0x000fc800078e0227 */
[----:B------:R-:W-:-:S05]  /*0700*/  IMAD.WIDE R6, R43, 0x4, R26 ;  /* 0x000000042b067825 */ /* 0x000fca00078e021a */
[----:B------:R-:W2:Y:S04]  /*0710*/  LDG.E.EL R4, desc[UR6][R6.64] ;  /* 0x0000000606047981 */ /* 0x000ea8000c2e1900 */
[----:B------:R1:W2:Y:S01]  /*0720*/  LDG.E.EL R15, desc[UR6][R6.64+0x4] ;  /* 0x00000406060f7981 */ /* 0x0002a2000c2e1900 */
[----:B0-----:R-:W-:-:S04]  /*0730*/  VIADD R9, R43, 0x18 ;  /* 0x000000182b097836 */ /* 0x001fc80000000000 */
[----:B------:R-:W-:-:S05]  /*0740*/  IMAD.WIDE R8, R9, 0x4, R26 ;  /* 0x0000000409087825 */ /* 0x000fca00078e021a */
[----:B------:R-:W3:Y:S01]  /*0750*/  LDG.E.EL R36, desc[UR6][R8.64] ;  /* 0x0000000608247981 */ /* 0x000ee2000c2e1900 */
[----:B------:R-:W-:Y:S02]  /*0760*/  P2R R25, PR, RZ, 0x2 ;  /* 0x00000002ff197803 */ /* 0x000fe40000000000 */
[-C--:B----4-:R-:W-:Y:S02]  /*0770*/  FSETP.GEU.AND P1, PT, R10, R29.reuse, PT ;  /* 0x0000001d0a00720b */ /* 0x090fe40003f2e000 */
[----:B------:R-:W-:Y:S02]  /*0780*/  FSETP.NAN.AND P0, PT, R29, R29, PT ;  /* 0x0000001d1d00720b */ /* 0x000fe40003f08000 */
[----:B------:R-:W-:-:S09]  /*0790*/  P2R R11, PR, RZ, 0x2 ;  /* 0x00000002ff0b7803 */ /* 0x000fd20000000000 */
[----:B------:R-:W-:Y:S02]  /*07a0*/  @P1 SEL R29, R29, R10, P0 ;  /* 0x0000000a1d1d1207 */ /* 0x000fe40000000000 */
[----:B------:R-:W-:-:S05]  /*07b0*/  LOP3.LUT R10, R0, 0x6, R5, 0xfe, !PT ;  /* 0x00000006000a7812 */ /* 0x000fca00078efe05 */
[----:B-1----:R-:W-:-:S05]  /*07c0*/  IMAD.HI R6, R10, 0x2aaaaaab, RZ ;  /* 0x2aaaaaab0a067827 */ /* 0x002fca00078e02ff */
[----:B------:R-:W-:-:S04]  /*07d0*/  SHF.R.U32.HI R7, RZ, 0x1, R6 ;  /* 0x00000001ff077819 */ /* 0x000fc80000011606 */
[----:B------:R-:W-:-:S05]  /*07e0*/  LEA.HI R7, R6, R7, RZ, 0x1 ;  /* 0x0000000706077211 */ /* 0x000fca00078f08ff */
[----:B------:R-:W-:-:S04]  /*07f0*/  IMAD R10, R7, -0xc, R10 ;  /* 0xfffffff4070a7824 */ /* 0x000fc800078e020a */
[----:B------:R-:W-:-:S04]  /*0800*/  IMAD R41, R10, 0x2, R39 ;  /* 0x000000020a297824 */ /* 0x000fc800078e0227 */
[----:B------:R-:W-:-:S05]  /*0810*/  IMAD.WIDE R6, R41, 0x4, R26 ;  /* 0x0000000429067825 */ /* 0x000fca00078e021a */
[----:B------:R-:W4:Y:S04]  /*0820*/  LDG.E.EL R8, desc[UR6][R6.64] ;  /* 0x0000000606087981 */ /* 0x000f28000c2e1900 */
[----:B------:R-:W4:Y:S01]  /*0830*/  LDG.E.EL R9, desc[UR6][R6.64+0x4] ;  /* 0x0000040606097981 */ /* 0x000f22000c2e1900 */
[C---:B--2---:R-:W-:Y:S02]  /*0840*/  FSETP.GT.AND P1, PT, R15.reuse, R4, PT ;  /* 0x000000040f00720b */ /* 0x044fe40003f24000 */
[----:B------:R-:W-:-:S11]  /*0850*/  FSETP.NAN.AND P0, PT, R15, R15, PT ;  /* 0x0000000f0f00720b */ /* 0x000fd60003f08000 */
[----:B------:R-:W-:-:S04]  /*0860*/  @!P1 SEL R15, R15, R4, P0 ;  /* 0x000000040f0f9207 */ /* 0x000fc80000000000 */
[-C--:B---3--:R-:W-:Y:S02]  /*0870*/  FSETP.GEU.AND P0, PT, R15, R36.reuse, PT ;  /* 0x000000240f00720b */ /* 0x088fe40003f0e000 */
[----:B------:R-:W-:Y:S02]  /*0880*/  P2R R24, PR, RZ, 0x2 ;  /* 0x00000002ff187803 */ /* 0x000fe40000000000 */
[----:B------:R-:W-:-:S09]  /*0890*/  FSETP.NAN.AND P1, PT, R36, R36, PT ;  /* 0x000000242400720b */ /* 0x000fd20003f28000 */
[----:B------:R-:W-:Y:S01]  /*08a0*/  @P0 SEL R36, R36, R15, P1 ;  /* 0x0000000f24240207 */ /* 0x000fe20000800000 */
[----:B------:R-:W-:-:S04]  /*08b0*/  VIADD R15, R41, 0x18 ;  /* 0x00000018290f7836 */ /* 0x000fc80000000000 */
[----:B------:R-:W-:-:S05]  /*08c0*/  IMAD.WIDE R14, R15, 0x4, R26 ;  /* 0x000000040f0e7825 */ /* 0x000fca00078e021a */
[----:B------:R-:W2:Y:S01]  /*08d0*/  LDG.E.EL R37, desc[UR6][R14.64] ;  /* 0x000000060e257981 */ /* 0x000ea2000c2e1900 */
[----:B------:R-:W-:Y:S02]  /*08e0*/  P2R R22, PR, RZ, 0x4 ;  /* 0x00000004ff167803 */ /* 0x000fe40000000000 */
[C---:B----4-:R-:W-:Y:S02]  /*08f0*/  FSETP.GT.AND P2, PT, R9.reuse, R8, PT ;  /* 0x000000080900720b */ /* 0x050fe40003f44000 */
[----:B------:R-:W-:-:S11]  /*0900*/  FSETP.NAN.AND P1, PT, R9, R9, PT ;  /* 0x000000090900720b */ /* 0x000fd60003f28000 */
[----:B------:R-:W-:Y:S02]  /*0910*/  @!P2 SEL R9, R9, R8, P1 ;  /* 0x000000080909a207 */ /* 0x000fe40000800000 */
[----:B------:R-:W-:Y:S02]  /*0920*/  P2R R6, PR, RZ, 0x4 ;  /* 0x00000004ff067803 */ /* 0x000fe40000000000 */
[----:B------:R-:W-:Y:S02]  /*0930*/  LOP3.LUT R8, R0, 0x7, R5, 0xfe, !PT ;  /* 0x0000000700087812 */ /* 0x000fe400078efe05 */
[-C--:B--2---:R-:W-:Y:S02]  /*0940*/  FSETP.GEU.AND P1, PT, R9, R37.reuse, PT ;  /* 0x000000250900720b */ /* 0x084fe40003f2e000 */
[----:B------:R-:W-:-:S11]  /*0950*/  FSETP.NAN.AND P2, PT, R37, R37, PT ;  /* 0x000000252500720b */ /* 0x000fd60003f48000 */
[----:B------:R-:W-:Y:S01]  /*0960*/  @P1 SEL R37, R37, R9, P2 ;  /* 0x0000000925251207 */ /* 0x000fe20001000000 */
[----:B------:R-:W-:-:S05]  /*0970*/  IMAD.HI R9, R8, 0x2aaaaaab, RZ ;  /* 0x2aaaaaab08097827 */ /* 0x000fca00078e02ff */
[----:B------:R-:W-:-:S04]  /*0980*/  SHF.R.U32.HI R10, RZ, 0x1, R9 ;  /* 0x00000001ff0a7819 */ /* 0x000fc80000011609 */
[----:B------:R-:W-:-:S05]  /*0990*/  LEA.HI R9, R9, R10, RZ, 0x1 ;  /* 0x0000000a09097211 */ /* 0x000fca00078f08ff */
[----:B------:R-:W-:-:S04]  /*09a0*/  IMAD R8, R9, -0xc, R8 ;  /* 0xfffffff409087824 */ /* 0x000fc800078e0208 */
[----:B------:R-:W-:-:S04]  /*09b0*/  IMAD R39, R8, 0x2, R39 ;  /* 0x0000000208277824 */ /* 0x000fc800078e0227 */
[----:B------:R-:W-:-:S05]  /*09c0*/  IMAD.WIDE R8, R39, 0x4, R26 ;  /* 0x0000000427087825 */ /* 0x000fca00078e021a */
[----:B------:R-:W2:Y:S04]  /*09d0*/  LDG.E.EL R10, desc[UR6][R8.64] ;  /* 0x00000006080a7981 */ /* 0x000ea8000c2e1900 */
[----:B------:R-:W2:Y:S01]  /*09e0*/  LDG.E.EL R17, desc[UR6][R8.64+0x4] ;  /* 0x0000040608117981 */ /* 0x000ea2000c2e1900 */
[----:B------:R-:W-:Y:S01]  /*09f0*/  P2R R4, PR, RZ, 0x1 ;  /* 0x00000001ff047803 */ /* 0x000fe20000000000 */
[----:B------:R-:W-:-:S04]  /*0a00*/  VIADD R15, R39, 0x18 ;  /* 0x00000018270f7836 */ /* 0x000fc80000000000 */
[----:B------:R-:W-:Y:S01]  /*0a10*/  IMAD.WIDE R14, R15, 0x4, R26 ;  /* 0x000000040f0e7825 */ /* 0x000fe200078e021a */
[C---:B--2---:R-:W-:Y:S02]  /*0a20*/  FSETP.GT.AND P0, PT, R17.reuse, R10, PT ;  /* 0x0000000a1100720b */ /* 0x044fe40003f04000 */
[----:B------:R-:W-:-:S11]  /*0a30*/  FSETP.NAN.AND P2, PT, R17, R17, PT ;  /* 0x000000111100720b */ /* 0x000fd60003f48000 */
[----:B------:R-:W-:Y:S02]  /*0a40*/  @!P0 SEL R17, R17, R10, P2 ;  /* 0x0000000a11118207 */ /* 0x000fe40001000000 */
[----:B------:R-:W2:Y:S01]  /*0a50*/  LDG.E.EL R10, desc[UR6][R14.64] ;  /* 0x000000060e0a7981 */ /* 0x000ea2000c2e1900 */
[----:B------:R-:W-:Y:S02]  /*0a60*/  P2R R23, PR, RZ, 0x8 ;  /* 0x00000008ff177803 */ /* 0x000fe40000000000 */
[-C--:B--2---:R-:W-:Y:S02]  /*0a70*/  FSETP.GEU.AND P2, PT, R17, R10.reuse, PT ;  /* 0x0000000a1100720b */ /* 0x084fe40003f4e000 */
[----:B------:R-:W-:-:S11]  /*0a80*/  FSETP.NAN.AND P3, PT, R10, R10, PT ;  /* 0x0000000a0a00720b */ /* 0x000fd60003f68000 */
[----:B------:R-:W-:Y:S01]  /*0a90*/  @P2 SEL R10, R10, R17, P3 ;  /* 0x000000110a0a2207 */ /* 0x000fe20001800000 */
[----:B------:R-:W-:-:S04]  /*0aa0*/  VIADD R17, R13, 0x19 ;  /* 0x000000190d117836 */ /* 0x000fc80000000000 */
[----:B------:R-:W-:-:S05]  /*0ab0*/  IMAD.WIDE R16, R17, 0x4, R26 ;  /* 0x0000000411107825 */ /* 0x000fca00078e021a */
[----:B------:R0:W2:Y:S01]  /*0ac0*/  LDG.E.EL R13, desc[UR6][R16.64] ;  /* 0x00000006100d7981 */ /* 0x0000a2000c2e1900 */
[----:B------:R-:W-:Y:S01]  /*0ad0*/  P2R R8, PR, RZ, 0x1 ;  /* 0x00000001ff087803 */ /* 0x000fe20000000000 */
[----:B------:R-:W-:Y:S02]  /*0ae0*/  VIADD R21, R21, 0x19 ;  /* 0x0000001915157836 */ /* 0x000fe40000000000 */
[----:B------:R-:W-:-:S04]  /*0af0*/  VIADD R12, R12, 0x19 ;  /* 0x000000190c0c7836 */ /* 0x000fc80000000000 */
[----:B0-----:R-:W-:-:S05]  /*0b00*/  IMAD.WIDE R16, R12, 0x4, R26 ;  /* 0x000000040c107825 */ /* 0x001fca00078e021a */
[----:B------:R-:W3:Y:S01]  /*0b10*/  LDG.E.EL R12, desc[UR6][R16.64] ;  /* 0x00000006100c7981 */ /* 0x000ee2000c2e1900 */
[-C--:B--2---:R-:W-:Y:S02]  /*0b20*/  FSETP.GEU.AND P0, PT, R20, R13.reuse, PT ;  /* 0x0000000d1400720b */ /* 0x084fe40003f0e000 */
[----:B------:R-:W-:-:S11]  /*0b30*/  FSETP.NAN.AND P3, PT, R13, R13, PT ;  /* 0x0000000d0d00720b */ /* 0x000fd60003f68000 */
[----:B------:R-:W-:Y:S01]  /*0b40*/  @P0 SEL R13, R13, R20, P3 ;  /* 0x000000140d0d0207 */ /* 0x000fe20001800000 */
[----:B------:R-:W-:-:S05]  /*0b50*/  IMAD.WIDE R20, R21, 0x4, R26 ;  /* 0x0000000415147825 */ /* 0x000fca00078e021a */
[----:B------:R-:W2:Y:S01]  /*0b60*/  LDG.E.EL R15, desc[UR6][R20.64] ;  /* 0x00000006140f7981 */ /* 0x000ea2000c2e1900 */
[----:B------:R-:W-:Y:S02]  /*0b70*/  P2R R14, PR, RZ, 0x1 ;  /* 0x00000001ff0e7803 */ /* 0x000fe40000000000 */
[----:B------:R-:W-:Y:S02]  /*0b80*/  P2R R9, PR, RZ, 0x4 ;  /* 0x00000004ff097803 */ /* 0x000fe40000000000 */
[----:B---3--:R-:W-:Y:S01]  /*0b90*/  FSETP.GEU.AND P2, PT, R18, R12, PT ;  /* 0x0000000c1200720b */ /* 0x008fe20003f4e000 */
[----:B------:R-:W-:Y:S01]  /*0ba0*/  VIADD R19, R19, 0x19 ;  /* 0x0000001913137836 */ /* 0x000fe20000000000 */
[-C--:B--2---:R-:W-:Y:S02]  /*0bb0*/  FSETP.GEU.AND P0, PT, R38, R15.reuse, PT ;  /* 0x0000000f2600720b */ /* 0x084fe40003f0e000 */
[----:B------:R-:W-:Y:S02]  /*0bc0*/  FSETP.NAN.AND P3, PT, R15, R15, PT ;  /* 0x0000000f0f00720b */ /* 0x000fe40003f68000 */
[----:B------:R-:W-:-:S09]  /*0bd0*/  P2R R40, PR, RZ, 0x1 ;  /* 0x00000001ff287803 */ /* 0x000fd20000000000 */
[----:B------:R-:W-:Y:S02]  /*0be0*/  @P0 SEL R15, R15, R38, P3 ;  /* 0x000000260f0f0207 */ /* 0x000fe40001800000 */
[C---:B------:R-:W-:Y:S02]  /*0bf0*/  FSETP.NAN.AND P3, PT, R12.reuse, R12, PT ;  /* 0x0000000c0c00720b */ /* 0x040fe40003f68000 */
[----:B------:R-:W-:Y:S02]  /*0c00*/  P2R R38, PR, RZ, 0x4 ;  /* 0x00000004ff267803 */ /* 0x000fe40000000000 */
[----:B------:R-:W-:Y:S01]  /*0c10*/  @P2 SEL R12, R12, R18, P3 ;  /* 0x000000120c0c2207 */ /* 0x000fe20001800000 */
[----:B------:R-:W-:Y:S01]  /*0c20*/  IMAD.WIDE R18, R19, 0x4, R26 ;  /* 0x0000000413127825 */ /* 0x000fe200078e021a */
[----:B------:R-:W-:-:S04]  /*0c30*/  ISETP.NE.AND P2, PT, R40, RZ, PT ;  /* 0x000000ff2800720c */ /* 0x000fc80003f45270 */
[----:B------:R-:W-:Y:S02]  /*0c40*/  P2R R40, PR, RZ, 0x4 ;  /* 0x00000004ff287803 */ /* 0x000fe40000000000 */
[----:B------:R-:W-:Y:S02]  /*0c50*/  ISETP.NE.AND P2, PT, R14, RZ, PT ;  /* 0x000000ff0e00720c */ /* 0x000fe40003f45270 */
[----:B------:R-:W2:Y:S01]  /*0c60*/  LDG.E.EL R14, desc[UR6][R18.64] ;  /* 0x00000006120e7981 */ /* 0x000ea2000c2e1900 */
[----:B------:R-:W-:-:S04]  /*0c70*/  ISETP.NE.AND P0, PT, R11, RZ, PT ;  /* 0x000000ff0b00720c */ /* 0x000fc80003f05270 */
[----:B------:R-:W-:Y:S02]  /*0c80*/  P2R R11, PR, RZ, 0x1 ;  /* 0x00000001ff0b7803 */ /* 0x000fe40000000000 */
        /* <DEDUP_REMOVED lines=8> */
[----:B------:R-:W-:Y:S02]  /*0d10*/  ISETP.NE.AND P0, PT, R24, RZ, PT ;  /* 0x000000ff1800720c */ /* 0x000fe40003f05270 */
[----:B------:R-:W-:Y:S02]  /*0d20*/  P2R R7, PR, RZ, 0x2 ;  /* 0x00000002ff077803 */ /* 0x000fe40000000000 */
        /* <DEDUP_REMOVED lines=8> */
[-C--:B--2---:R-:W-:Y:S02]  /*0db0*/  FSETP.GEU.AND P1, PT, R33, R14.reuse, PT ;  /* 0x0000000e2100720b */ /* 0x084fe40003f2e000 */
[----:B------:R-:W-:-:S11]  /*0dc0*/  FSETP.NAN.AND P3, PT, R14, R14, PT ;  /* 0x0000000e0e00720b */ /* 0x000fd60003f68000 */
[----:B------:R-:W-:Y:S01]  /*0dd0*/  @P1 SEL R14, R14, R33, P3 ;  /* 0x000000210e0e1207 */ /* 0x000fe20001800000 */
[----:B------:R-:W-:-:S04]  /*0de0*/  VIADD R33, R45, 0x19 ;  /* 0x000000192d217836 */ /* 0x000fc80000000000 */
[----:B------:R-:W-:-:S05]  /*0df0*/  IMAD.WIDE R32, R33, 0x4, R26 ;  /* 0x0000000421207825 */ /* 0x000fca00078e021a */
[----:B------:R0:W2:Y:S01]  /*0e00*/  LDG.E.EL R16, desc[UR6][R32.64] ;  /* 0x0000000620107981 */ /* 0x0000a2000c2e1900 */
[----:B------:R-:W-:Y:S02]  /*0e10*/  P2R R34, PR, RZ, 0x1 ;  /* 0x00000001ff227803 */ /* 0x000fe40000000000 */
[----:B------:R-:W-:Y:S01]  /*0e20*/  ISETP.NE.AND P0, PT, R28, RZ, PT ;  /* 0x000000ff1c00720c */ /* 0x000fe20003f05270 */
[----:B------:R-:W-:-:S04]  /*0e30*/  VIADD R41, R41, 0x19 ;  /* 0x0000001929297836 */ /* 0x000fc80000000000 */
[----:B0-----:R-:W-:-:S05]  /*0e40*/  IMAD.WIDE R32, R41, 0x4, R26 ;  /* 0x0000000429207825 */ /* 0x001fca00078e021a */
[----:B------:R-:W3:Y:S01]  /*0e50*/  LDG.E.EL R18, desc[UR6][R32.64] ;  /* 0x0000000620127981 */ /* 0x000ee2000c2e1900 */
[----:B------:R-:W-:Y:S01]  /*0e60*/  VIADD R39, R39, 0x19 ;  /* 0x0000001927277836 */ /* 0x000fe20000000000 */
[-C--:B--2---:R-:W-:Y:S02]  /*0e70*/  FSETP.GEU.AND P3, PT, R29, R16.reuse, PT ;  /* 0x000000101d00720b */ /* 0x084fe40003f6e000 */
[----:B------:R-:W-:-:S11]  /*0e80*/  FSETP.NAN.AND P4, PT, R16, R16, PT ;  /* 0x000000101000720b */ /* 0x000fd60003f88000 */
[----:B------:R-:W-:Y:S01]  /*0e90*/  @P3 SEL R16, R16, R29, P4 ;  /* 0x0000001d10103207 */ /* 0x000fe20002000000 */
[----:B------:R-:W-:-:S04]  /*0ea0*/  VIADD R29, R43, 0x19 ;  /* 0x000000192b1d7836 */ /* 0x000fc80000000000 */
[----:B------:R-:W-:-:S05]  /*0eb0*/  IMAD.WIDE R28, R29, 0x4, R26 ;  /* 0x000000041d1c7825 */ /* 0x000fca00078e021a */
[----:B------:R-:W2:Y:S01]  /*0ec0*/  LDG.E.EL R17, desc[UR6][R28.64] ;  /* 0x000000061c117981 */ /* 0x000ea2000c2e1900 */
[----:B------:R-:W-:-:S05]  /*0ed0*/  IMAD.WIDE R26, R39, 0x4, R26 ;  /* 0x00000004271a7825 */ /* 0x000fca00078e021a */
[----:B------:R0:W4:Y:S01]  /*0ee0*/  LDG.E.EL R19, desc[UR6][R26.64] ;  /* 0x000000061a137981 */ /* 0x000122000c2e1900 */
[----:B---3--:R-:W-:Y:S02]  /*0ef0*/  FSETP.NAN.AND P6, PT, R18, R18, PT ;  /* 0x000000121200720b */ /* 0x008fe40003fc8000 */
[----:B------:R-:W-:Y:S01]  /*0f00*/  P2R R35, PR, RZ, 0x1 ;  /* 0x00000001ff237803 */ /* 0x000fe20000000000 */
[----:B------:R-:W-:-:S06]  /*0f10*/  UPRMT UR4, UR5, 0x654, UR4 ;  /* 0x0000065405047896 */ /* 0x000fcc0008000004 */
[----:B0-----:R-:W-:-:S05]  /*0f20*/  LEA R26, R5, UR4, 0x2 ;  /* 0x00000004051a7c11 */ /* 0x001fca000f8e10ff */
[----:B------:R0:W-:Y:S01]  /*0f30*/  STS.128 [R26], R12 ;  /* 0x0000000c1a007388 */ /* 0x0001e20000000c00 */
[----:B------:R-:W-:-:S05]  /*0f40*/  IMAD.SHL.U32 R3, R3, 0x4, RZ ;  /* 0x0000000403037824 */ /* 0x000fca00078e00ff */
[----:B------:R-:W-:-:S04]  /*0f50*/  LOP3.LUT R3, R3, 0x1fc, RZ, 0xc0, !PT ;  /* 0x000001fc03037812 */ /* 0x000fc800078ec0ff */
[----:B------:R-:W-:Y:S02]  /*0f60*/  LOP3.LUT R3, R0, R3, RZ, 0xfc, !PT ;  /* 0x0000000300037212 */ /* 0x000fe400078efcff */
[----:B------:R-:W-:Y:S02]  /*0f70*/  SHF.R.S32.HI R0, RZ, 0x1f, R0 ;  /* 0x0000001fff007819 */ /* 0x000fe40000011400 */
[-C--:B--2---:R-:W-:Y:S02]  /*0f80*/  FSETP.GEU.AND P4, PT, R36, R17.reuse, PT ;  /* 0x000000112400720b */ /* 0x084fe40003f8e000 */
[----:B------:R-:W-:-:S11]  /*0f90*/  FSETP.NAN.AND P5, PT, R17, R17, PT ;  /* 0x000000111100720b */ /* 0x000fd60003fa8000 */
[----:B------:R-:W-:Y:S02]  /*0fa0*/  @P4 SEL R17, R17, R36, P5 ;  /* 0x0000002411114207 */ /* 0x000fe40002800000 */
[----:B------:R-:W-:Y:S02]  /*0fb0*/  FSETP.GEU.AND P5, PT, R37, R18, PT ;  /* 0x000000122500720b */ /* 0x000fe40003fae000 */
[----:B----4-:R-:W-:-:S11]  /*0fc0*/  FSETP.NAN.AND P0, PT, R19, R19, PT ;  /* 0x000000131300720b */ /* 0x010fd60003f08000 */
[----:B------:R-:W-:Y:S02]  /*0fd0*/  @P5 SEL R18, R18, R37, P6 ;  /* 0x0000002512125207 */ /* 0x000fe40003000000 */
[----:B------:R-:W-:-:S13]  /*0fe0*/  FSETP.GEU.AND P6, PT, R10, R19, PT ;  /* 0x000000130a00720b */ /* 0x000fda0003fce000 */
[----:B------:R-:W-:Y:S02]  /*0ff0*/  @P6 SEL R19, R19, R10, P0 ;  /* 0x0000000a13136207 */ /* 0x000fe40000000000 */
[----:B------:R-:W-:-:S04]  /*1000*/  ISETP.NE.AND P0, PT, R35, RZ, PT ;  /* 0x000000ff2300720c */ /* 0x000fc80003f05270 */
[----:B------:R-:W-:Y:S02]  /*1010*/  SEL R29, RZ, 0x1, !P0 ;  /* 0x00000001ff1d7807 */ /* 0x000fe40004000000 */
        /* <DEDUP_REMOVED lines=11> */
[----:B------:R-:W-:Y:S02]  /*10d0*/  SEL R29, R29, 0x2, P0 ;  /* 0x000000021d1d7807 */ /* 0x000fe40000000000 */
[----:B------:R-:W-:-:S04]  /*10e0*/  ISETP.NE.AND P0, PT, R22, RZ, PT ;  /* 0x000000ff1600720c */ /* 0x000fc80003f05270 */
[----:B------:R-:W-:Y:S02]  /*10f0*/  SEL R10, R10, 0x2, P0 ;  /* 0x000000020a0a7807 */ /* 0x000fe40000000000 */
[----:B------:R-:W-:-:S04]  /*1100*/  ISETP.NE.AND P0, PT, R21, RZ, PT ;  /* 0x000000ff1500720c */ /* 0x000fc80003f05270 */
[----:B------:R-:W-:Y:S02]  /*1110*/  SEL R31, R31, 0x2, P0 ;  /* 0x000000021f1f7807 */ /* 0x000fe40000000000 */
[----:B------:R-:W-:Y:S01]  /*1120*/  ISETP.NE.AND P0, PT, R20, RZ, PT ;  /* 0x000000ff1400720c */ /* 0x000fe20003f05270 */
[----:B------:R1:W-:Y:S01]  /*1130*/  STS.128 [R26+0x10], R16 ;  /* 0x000010101a007388 */ /* 0x0003e20000000c00 */
[----:B------:R-:W2:Y:S02]  /*1140*/  LDC.64 R20, c[0x0][0x218] ;  /* 0x00008600ff147b82 */ /* 0x000ea40000000a00 */
[----:B------:R-:W-:-:S06]  /*1150*/  SEL R28, R28, 0x2, P0 ;  /* 0x000000021c1c7807 */ /* 0x000fcc0000000000 */
[----:B------:R-:W-:Y:S01]  /*1160*/  BAR.SYNC.DEFER_BLOCKING 0x0 ;  /* 0x0000000000007b1d */ /* 0x000fe20000010000 */
[----:B------:R-:W-:-:S04]  /*1170*/  ISETP.NE.AND P0, PT, R11, RZ, PT ;  /* 0x000000ff0b00720c */ /* 0x000fc80003f05270 */
[----:B------:R-:W-:Y:S02]  /*1180*/  SEL R22, R25, 0x2, P0 ;  /* 0x0000000219167807 */ /* 0x000fe40000000000 */
[----:B------:R-:W-:-:S04]  /*1190*/  ISETP.NE.AND P0, PT, R4, RZ, PT ;  /* 0x000000ff0400720c */ /* 0x000fc80003f05270 */
[----:B------:R-:W-:-:S04]  /*11a0*/  SEL R4, R24, 0x2, P0 ;  /* 0x0000000218047807 */ /* 0x000fc80000000000 */
[----:B------:R-:W-:Y:S02]  /*11b0*/  SEL R25, R4, 0x3, P4 ;  /* 0x0000000304197807 */ /* 0x000fe40002000000 */
[----:B------:R-:W3:Y:S01]  /*11c0*/  S2R R4, SR_TID.X ;  /* 0x0000000000047919 */ /* 0x000ee20000002100 */
[----:B------:R-:W-:Y:S02]  /*11d0*/  SEL R24, R29, 0x3, P2 ;  /* 0x000000031d187807 */ /* 0x000fe40001000000 */
[----:B------:R-:W-:-:S04]  /*11e0*/  ISETP.NE.AND P2, PT, R40, RZ, PT ;  /* 0x000000ff2800720c */ /* 0x000fc80003f45270 */
[----:B------:R-:W-:Y:S02]  /*11f0*/  SEL R23, R10, 0x3, P2 ;  /* 0x000000030a177807 */ /* 0x000fe40001000000 */
[----:B------:R-:W-:Y:S02]  /*1200*/  ISETP.NE.AND P2, PT, R38, RZ, PT ;  /* 0x000000ff2600720c */ /* 0x000fe40003f45270 */
[----:B------:R-:W-:Y:S02]  /*1210*/  ISETP.NE.AND P0, PT, R8, RZ, PT ;  /* 0x000000ff0800720c */ /* 0x000fe40003f05270 */
[----:B------:R-:W-:Y:S02]  /*1220*/  SEL R31, R31, 0x3, P2 ;  /* 0x000000031f1f7807 */ /* 0x000fe40001000000 */
[----:B------:R-:W-:Y:S02]  /*1230*/  ISETP.NE.AND P2, PT, R9, RZ, PT ;  /* 0x000000ff0900720c */ /* 0x000fe40003f45270 */
[----:B------:R-:W-:Y:S01]  /*1240*/  SEL R28, R28, 0x3, P1 ;  /* 0x000000031c1c7807 */ /* 0x000fe20000800000 */
[----:B---3--:R-:W-:-:S05]  /*1250*/  IMAD.SHL.U32 R4, R4, 0x4, RZ ;  /* 0x0000000404047824 */ /* 0x008fca00078e00ff */
[----:B------:R-:W-:-:S04]  /*1260*/  LOP3.LUT R4, R4, 0x1fc, RZ, 0xc0, !PT ;  /* 0x000001fc04047812 */ /* 0x000fc800078ec0ff */
[----:B------:R-:W-:Y:S01]  /*1270*/  LEA R27, R4, UR4, 0x2 ;  /* 0x00000004041b7c11 */ /* 0x000fe2000f8e10ff */
[----:B------:R-:W-:Y:S01]  /*1280*/  ULDC.64 UR4, c[0x0][0x218] ;  /* 0x0000860000047ab9 */ /* 0x000fe20000000a00 */
[----:B------:R-:W-:Y:S02]  /*1290*/  ISETP.NE.AND P1, PT, R7, RZ, PT ;  /* 0x000000ff0700720c */ /* 0x000fe40003f25270 */
[----:B------:R-:W-:Y:S01]  /*12a0*/  ISETP.NE.AND P4, PT, R6, RZ, PT ;  /* 0x000000ff0600720c */ /* 0x000fe20003f85270 */
[----:B------:R-:W3:Y:S04]  /*12b0*/  LDS.128 R8, [R27] ;  /* 0x000000001b087984 */ /* 0x000ee80000000c00 */
[----:B------:R-:W4:Y:S01]  /*12c0*/  LDS.128 R4, [R27+0x800] ;  /* 0x000800001b047984 */ /* 0x000f220000000c00 */
[----:B0-----:R-:W-:-:S02]  /*12d0*/  SEL R13, RZ, 0x1, !P4 ;  /* 0x00000001ff0d7807 */ /* 0x001fc40006000000 */
[----:B------:R-:W-:Y:S02]  /*12e0*/  SEL R12, RZ, 0x1, !P0 ;  /* 0x00000001ff0c7807 */ /* 0x000fe40004000000 */
[----:B------:R-:W-:Y:S02]  /*12f0*/  SEL R13, R13, 0x2, P1 ;  /* 0x000000020d0d7807 */ /* 0x000fe40000800000 */
[----:B------:R-:W-:Y:S02]  /*1300*/  SEL R12, R12, 0x2, P2 ;  /* 0x000000020c0c7807 */ /* 0x000fe40001000000 */
[----:B------:R-:W-:Y:S02]  /*1310*/  SEL R22, R22, 0x3, P3 ;  /* 0x0000000316167807 */ /* 0x000fe40001800000 */
[----:B------:R-:W-:Y:S02]  /*1320*/  SEL R13, R13, 0x3, P5 ;  /* 0x000000030d0d7807 */ /* 0x000fe40002800000 */
[----:B-1----:R-:W-:-:S02]  /*1330*/  SEL R16, R12, 0x3, P6 ;  /* 0x000000030c107807 */ /* 0x002fc40003000000 */
[----:B------:R-:W-:Y:S02]  /*1340*/  LEA R12, P0, R3, UR4, 0x2 ;  /* 0x00000004030c7c11 */ /* 0x000fe4000f8010ff */
[----:B------:R-:W-:Y:S02]  /*1350*/  PRMT R24, R31, 0x3340, R24 ;  /* 0x000033401f187816 */ /* 0x000fe40000000018 */
[----:B------:R-:W-:Y:S02]  /*1360*/  PRMT R23, R28, 0x3340, R23 ;  /* 0x000033401c177816 */ /* 0x000fe40000000017 */
[----:B------:R-:W-:Y:S02]  /*1370*/  PRMT R25, R22, 0x3340, R25 ;  /* 0x0000334016197816 */ /* 0x000fe40000000019 */
[----:B------:R-:W-:Y:S02]  /*1380*/  IADD3 R14, P1, R2, UR8, RZ ;  /* 0x00000008020e7c10 */ /* 0x000fe4000ff3e0ff */
[----:B------:R-:W-:Y:S01]  /*1390*/  PRMT R16, R13, 0x3340, R16 ;  /* 0x000033400d107816 */ /* 0x000fe20000000010 */
[C---:B--2---:R-:W-:Y:S01]  /*13a0*/  IMAD.WIDE R20, R3.reuse, 0x4, R20 ;  /* 0x0000000403147825 */ /* 0x044fe200078e0214 */
[----:B------:R-:W-:-:S02]  /*13b0*/  LEA.HI.X R13, R3, UR5, R0, 0x2, P0 ;  /* 0x00000005030d7c11 */ /* 0x000fc400080f1400 */
[----:B------:R-:W-:Y:S02]  /*13c0*/  LEA.HI.X.SX32 R15, R2, UR9, 0x1, P1 ;  /* 0x00000009020f7c11 */ /* 0x000fe400088f0eff */
[----:B------:R-:W-:Y:S02]  /*13d0*/  PRMT R24, R24, 0x5410, R23 ;  /* 0x0000541018187816 */ /* 0x000fe40000000017 */
[----:B------:R-:W-:Y:S01]  /*13e0*/  PRMT R25, R25, 0x5410, R16 ;  /* 0x0000541019197816 */ /* 0x000fe20000000010 */
[----:B---3--:R-:W-:Y:S04]  /*13f0*/  STG.E.128 desc[UR6][R20.64], R8 ;  /* 0x0000000814007986 */ /* 0x008fe8000c101d06 */
[----:B----4-:R-:W-:Y:S04]  /*1400*/  STG.E.128 desc[UR6][R12.64+0x800], R4 ;  /* 0x000800040c007986 */ /* 0x010fe8000c101d06 */
[----:B------:R-:W-:Y:S01]  /*1410*/  STG.E.64 desc[UR6][R14.64], R24 ;  /* 0x000000180e007986 */ /* 0x000fe2000c101b06 */
[----:B------:R-:W-:Y:S05]  /*1420*/  EXIT ;  /* 0x000000000000794d */ /* 0x000fea0003800000 */
.L_x_0:
[----:B------:R-:W-:-:S00]  /*1430*/  BRA `(.L_x_0) ;  /* 0xfffffffc00fc7947 */ /* 0x000fc0000383ffff */
[----:B------:R-:W-:-:S00]  /*1440*/  NOP ;  /* 0x0000000000007918 */ /* 0x000fc00000000000 */
        /* <DEDUP_REMOVED lines=11> */
.L_x_1:


//--------------------- .nv.shared.triton_poi_fused_max_pool2d_with_indices_11 --------------------------
	.section	.nv.shared.triton_poi_fused_max_pool2d_with_indices_11,"aw",@nobits
	.sectionflags	@""
	.align	16
	.zero		1024


//--------------------- .nv.constant0.triton_poi_fused_max_pool2d_with_indices_11 --------------------------
	.section	.nv.constant0.triton_poi_fused_max_pool2d_with_indices_11,"a",@progbits
	.sectionflags	@""
	.align	4
.nv.constant0.triton_poi_fused_max_pool2d_with_indices_11:
	.zero		556
